	.headerflags	@"EF_CUDA_TEXMODE_UNIFIED EF_CUDA_64BIT_ADDRESS EF_CUDA_ACCELERATORS EF_CUDA_SM90 EF_CUDA_VIRTUAL_SM(EF_CUDA_SM90)"
	.elftype	@"ET_EXEC"


//--------------------- .nv.info                  --------------------------
	.section	.nv.info,"",@"SHT_CUDA_INFO"
	.align	4


	//----- nvinfo : EIATTR_REGCOUNT
	.align		4
        /*0000*/ 	.byte	0x04, 0x2f
        /*0002*/ 	.short	(.L_3 - .L_2)
	.align		4
.L_2:
        /*0004*/ 	.word	index@(triton_poi_fused__native_batch_norm_legit_no_training_convolution_relu_21)
        /*0008*/ 	.word	0x0000001a


	//----- nvinfo : EIATTR_MIN_STACK_SIZE
	.align		4
.L_3:
        /*000c*/ 	.byte	0x04, 0x12
        /*000e*/ 	.short	(.L_5 - .L_4)
	.align		4
.L_4:
        /*0010*/ 	.word	index@(triton_poi_fused__native_batch_norm_legit_no_training_convolution_relu_21)
        /*0014*/ 	.word	0x00000000


	//----- nvinfo : EIATTR_FRAME_SIZE
	.align		4
.L_5:
        /*0018*/ 	.byte	0x04, 0x11
        /*001a*/ 	.short	(.L_7 - .L_6)
	.align		4
.L_6:
        /*001c*/ 	.word	index@(triton_poi_fused__native_batch_norm_legit_no_training_convolution_relu_21)
        /*0020*/ 	.word	0x00000000


	//----- nvinfo : EIATTR_MIN_STACK_SIZE
	.align		4
.L_7:
        /*0024*/ 	.byte	0x04, 0x12
        /*0026*/ 	.short	(.L_9 - .L_8)
	.align		4
.L_8:
        /*0028*/ 	.word	index@(triton_poi_fused__native_batch_norm_legit_no_training_convolution_relu_21)
        /*002c*/ 	.word	0x00000000
.L_9:


//--------------------- .nv.info.triton_poi_fused__native_batch_norm_legit_no_training_convolution_relu_21 --------------------------
	.section	.nv.info.triton_poi_fused__native_batch_norm_legit_no_training_convolution_relu_21,"",@"SHT_CUDA_INFO"
	.sectionflags	@""
	.align	4


	//----- nvinfo : EIATTR_CUDA_API_VERSION
	.align		4
        /*0000*/ 	.byte	0x04, 0x37
        /*0002*/ 	.short	(.L_11 - .L_10)
.L_10:
        /*0004*/ 	.word	0x0000007c


	//----- nvinfo : EIATTR_KPARAM_INFO
	.align		4
.L_11:
        /*0008*/ 	.byte	0x04, 0x17
        /*000a*/ 	.short	(.L_13 - .L_12)
.L_12:
        /*000c*/ 	.word	0x00000000
        /*0010*/ 	.short	0x0007
        /*0012*/ 	.short	0x0038
        /*0014*/ 	.byte	0x00, 0xf0, 0x11, 0x00


	//----- nvinfo : EIATTR_KPARAM_INFO
	.align		4
.L_13:
        /*0018*/ 	.byte	0x04, 0x17
        /*001a*/ 	.short	(.L_15 - .L_14)
.L_14:
        /*001c*/ 	.word	0x00000000
        /*0020*/ 	.short	0x0006
        /*0022*/ 	.short	0x0030
        /*0024*/ 	.byte	0x00, 0xf4, 0x21, 0x00


	//----- nvinfo : EIATTR_KPARAM_INFO
	.align		4
.L_15:
        /*0028*/ 	.byte	0x04, 0x17
        /*002a*/ 	.short	(.L_17 - .L_16)
.L_16:
        /*002c*/ 	.word	0x00000000
        /*0030*/ 	.short	0x0005
        /*0032*/ 	.short	0x0028
        /*0034*/ 	.byte	0x00, 0xf4, 0x21, 0x00


	//----- nvinfo : EIATTR_KPARAM_INFO
	.align		4
.L_17:
        /*0038*/ 	.byte	0x04, 0x17
        /*003a*/ 	.short	(.L_19 - .L_18)
.L_18:
        /*003c*/ 	.word	0x00000000
        /*0040*/ 	.short	0x0004
        /*0042*/ 	.short	0x0020
        /*0044*/ 	.byte	0x00, 0xf4, 0x21, 0x00


	//----- nvinfo : EIATTR_KPARAM_INFO
	.align		4
.L_19:
        /*0048*/ 	.byte	0x04, 0x17
        /*004a*/ 	.short	(.L_21 - .L_20)
.L_20:
        /*004c*/ 	.word	0x00000000
        /*0050*/ 	.short	0x0003
        /*0052*/ 	.short	0x0018
        /*0054*/ 	.byte	0x00, 0xf4, 0x21, 0x00


	//----- nvinfo : EIATTR_KPARAM_INFO
	.align		4
.L_21:
        /*0058*/ 	.byte	0x04, 0x17
        /*005a*/ 	.short	(.L_23 - .L_22)
.L_22:
        /*005c*/ 	.word	0x00000000
        /*0060*/ 	.short	0x0002
        /*0062*/ 	.short	0x0010
        /*0064*/ 	.byte	0x00, 0xf4, 0x21, 0x00


	//----- nvinfo : EIATTR_KPARAM_INFO
	.align		4
.L_23:
        /*0068*/ 	.byte	0x04, 0x17
        /*006a*/ 	.short	(.L_25 - .L_24)
.L_24:
        /*006c*/ 	.word	0x00000000
        /*0070*/ 	.short	0x0001
        /*0072*/ 	.short	0x0008
        /*0074*/ 	.byte	0x00, 0xf4, 0x21, 0x00


	//----- nvinfo : EIATTR_KPARAM_INFO
	.align		4
.L_25:
        /*0078*/ 	.byte	0x04, 0x17
        /*007a*/ 	.short	(.L_27 - .L_26)
.L_26:
        /*007c*/ 	.word	0x00000000
        /*0080*/ 	.short	0x0000
        /*0082*/ 	.short	0x0000
        /*0084*/ 	.byte	0x00, 0xf4, 0x21, 0x00


	//----- nvinfo : EIATTR_SPARSE_MMA_MASK
	.align		4
.L_27:
        /*0088*/ 	.byte	0x03, 0x50
        /*008a*/ 	.short	0x0000


	//----- nvinfo : EIATTR_MAXREG_COUNT
	.align		4
        /*008c*/ 	.byte	0x03, 0x1b
        /*008e*/ 	.short	0x00ff


	//----- nvinfo : EIATTR_EXIT_INSTR_OFFSETS
	.align		4
        /*0090*/ 	.byte	0x04, 0x1c
        /*0092*/ 	.short	(.L_29 - .L_28)


	//   ....[0]....
.L_28:
        /*0094*/ 	.word	0x00000490


	//   ....[1]....
        /*0098*/ 	.word	0x000004b0


	//----- nvinfo : EIATTR_REQNTID
	.align		4
.L_29:
        /*009c*/ 	.byte	0x04, 0x10
        /*009e*/ 	.short	(.L_31 - .L_30)
.L_30:
        /*00a0*/ 	.word	0x00000080
        /*00a4*/ 	.word	0x00000001
        /*00a8*/ 	.word	0x00000001


	//----- nvinfo : EIATTR_CBANK_PARAM_SIZE
	.align		4
.L_31:
        /*00ac*/ 	.byte	0x03, 0x19
        /*00ae*/ 	.short	0x003c


	//----- nvinfo : EIATTR_PARAM_CBANK
	.align		4
        /*00b0*/ 	.byte	0x04, 0x0a
        /*00b2*/ 	.short	(.L_33 - .L_32)
	.align		4
.L_32:
        /*00b4*/ 	.word	index@(.nv.constant0.triton_poi_fused__native_batch_norm_legit_no_training_convolution_relu_21)
        /*00b8*/ 	.short	0x0210
        /*00ba*/ 	.short	0x003c


	//----- nvinfo : EIATTR_SW_WAR
	.align		4
.L_33:
        /*00bc*/ 	.byte	0x04, 0x36
        /*00be*/ 	.short	(.L_35 - .L_34)
.L_34:
        /*00c0*/ 	.word	0x00000008
.L_35:


//--------------------- .nv.callgraph             --------------------------
	.section	.nv.callgraph,"",@"SHT_CUDA_CALLGRAPH"
	.align	4
	.sectionentsize	8
	.align		4
        /*0000*/ 	.word	0x00000000
	.align		4
        /*0004*/ 	.word	0xffffffff
	.align		4
        /*0008*/ 	.word	0x00000000
	.align		4
        /*000c*/ 	.word	0xfffffffe
	.align		4
        /*0010*/ 	.word	0x00000000
	.align		4
        /*0014*/ 	.word	0xfffffffd
	.align		4
        /*0018*/ 	.word	0x00000000
	.align		4
        /*001c*/ 	.word	0xfffffffc


//--------------------- .nv.constant4             --------------------------
	.section	.nv.constant4,"a",@progbits
	.align	8
	.align		8
.nv.constant4:
        /*0000*/ 	.dword	_$_str
	.align		8
        /*0008*/ 	.dword	_$_str_$_2


//--------------------- .text.triton_poi_fused__native_batch_norm_legit_no_training_convolution_relu_21 --------------------------
	.section	.text.triton_poi_fused__native_batch_norm_legit_no_training_convolution_relu_21,"ax",@progbits
	.align	128
        .global         triton_poi_fused__native_batch_norm_legit_no_training_convolution_relu_21
        .type           triton_poi_fused__native_batch_norm_legit_no_training_convolution_relu_21,@function
        .size           triton_poi_fused__native_batch_norm_legit_no_training_convolution_relu_21,(.L_x_1 - triton_poi_fused__native_batch_norm_legit_no_training_convolution_relu_21)
        .other          triton_poi_fused__native_batch_norm_legit_no_training_convolution_relu_21,@"STO_CUDA_ENTRY STV_DEFAULT"
triton_poi_fused__native_batch_norm_legit_no_training_convolution_relu_21:
.text.triton_poi_fused__native_batch_norm_legit_no_training_convolution_relu_21:
[----:B------:R-:W0:Y:S01]  /*0000*/  LDC R1, c[0x0][0x28] ;  /* 0x00000a00ff017b82 */ /* 0x000e220000000800 */
[----:B------:R-:W1:Y:S07]  /*0010*/  S2R R0, SR_TID.X ;  /* 0x0000000000007919 */ /* 0x000e6e0000002100 */
[----:B------:R-:W2:Y:S01]  /*0020*/  LDC.64 R2, c[0x0][0x228] ;  /* 0x00008a00ff027b82 */ /* 0x000ea20000000a00 */
[----:B------:R-:W-:Y:S01]  /*0030*/  CS2R R8, SRZ ;  /* 0x0000000000087805 */ /* 0x000fe2000001ff00 */
[----:B------:R-:W-:Y:S01]  /*0040*/  ULDC.64 UR4, c[0x0][0x208] ;  /* 0x0000820000047ab9 */ /* 0x000fe20000000a00 */
[----:B------:R-:W3:Y:S05]  /*0050*/  S2R R7, SR_CTAID.X ;  /* 0x0000000000077919 */ /* 0x000eea0000002500 */
[----:B------:R-:W4:Y:S08]  /*0060*/  LDC.64 R16, c[0x0][0x218] ;  /* 0x00008600ff107b82 */ /* 0x000f300000000a00 */
[----:B------:R-:W5:Y:S08]  /*0070*/  LDC.64 R18, c[0x0][0x220] ;  /* 0x00008800ff127b82 */ /* 0x000f700000000a00 */
[----:B------:R-:W5:Y:S01]  /*0080*/  LDC.64 R20, c[0x0][0x230] ;  /* 0x00008c00ff147b82 */ /* 0x000f620000000a00 */
[----:B-1----:R-:W-:-:S07]  /*0090*/  SHF.L.U32 R0, R0, 0x1, RZ ;  /* 0x0000000100007819 */ /* 0x002fce00000006ff */
[----:B------:R-:W1:Y:S01]  /*00a0*/  LDC.64 R14, c[0x0][0x238] ;  /* 0x00008e00ff0e7b82 */ /* 0x000e620000000a00 */
[----:B---3--:R-:W-:Y:S02]  /*00b0*/  SHF.R.S32.HI R5, RZ, 0x17, R7 ;  /* 0x00000017ff057819 */ /* 0x008fe40000011407 */
[----:B------:R-:W-:Y:S02]  /*00c0*/  LOP3.LUT R0, R0, 0xfe, RZ, 0xc0, !PT ;  /* 0x000000fe00007812 */ /* 0x000fe400078ec0ff */
[----:B------:R-:W-:Y:S02]  /*00d0*/  SGXT R5, R5, 0x1 ;  /* 0x000000010505781a */ /* 0x000fe40000000200 */
[----:B------:R-:W-:-:S04]  /*00e0*/  LEA R0, R7, R0, 0x8 ;  /* 0x0000000007007211 */ /* 0x000fc800078e40ff */
[----:B------:R-:W-:Y:S02]  /*00f0*/  LEA.HI R5, R5, R0, RZ, 0x7 ;  /* 0x0000000005057211 */ /* 0x000fe400078f38ff */
[----:B------:R-:W-:Y:S02]  /*0100*/  ISETP.GE.AND P0, PT, R0, 0x3200, PT ;  /* 0x000032000000780c */ /* 0x000fe40003f06270 */
[----:B------:R-:W-:-:S04]  /*0110*/  LOP3.LUT R5, R5, 0xffffff80, RZ, 0xc0, !PT ;  /* 0xffffff8005057812 */ /* 0x000fc800078ec0ff */
[----:B------:R-:W-:Y:S02]  /*0120*/  IADD3 R12, R0, -R5, RZ ;  /* 0x80000005000c7210 */ /* 0x000fe40007ffe0ff */
[----:B------:R-:W3:Y:S03]  /*0130*/  LDC.64 R4, c[0x0][0x210] ;  /* 0x00008400ff047b82 */ /* 0x000ee60000000a00 */
[----:B--2---:R-:W-:-:S05]  /*0140*/  IMAD.WIDE R2, R12, 0x4, R2 ;  /* 0x000000040c027825 */ /* 0x004fca00078e0202 */
[----:B------:R2:W3:Y:S01]  /*0150*/  @!P0 LDG.E.EL.64 R8, desc[UR4][R2.64] ;  /* 0x0000000402088981 */ /* 0x0004e2000c2e1b00 */
[----:B------:R-:W-:Y:S02]  /*0160*/  CS2R R10, SRZ ;  /* 0x00000000000a7805 */ /* 0x000fe4000001ff00 */
[----:B------:R-:W-:Y:S01]  /*0170*/  CS2R R6, SRZ ;  /* 0x0000000000067805 */ /* 0x000fe2000001ff00 */
[----:B----4-:R-:W-:-:S04]  /*0180*/  IMAD.WIDE R16, R12, 0x4, R16 ;  /* 0x000000040c107825 */ /* 0x010fc800078e0210 */
[----:B-----5:R-:W-:Y:S01]  /*0190*/  IMAD.WIDE R18, R12, 0x4, R18 ;  /* 0x000000040c127825 */ /* 0x020fe200078e0212 */
[----:B------:R-:W4:Y:S01]  /*01a0*/  @!P0 LDG.E.EL.64 R10, desc[UR4][R16.64] ;  /* 0x00000004100a8981 */ /* 0x000f22000c2e1b00 */
[----:B--2---:R-:W-:Y:S02]  /*01b0*/  CS2R R2, SRZ ;  /* 0x0000000000027805 */ /* 0x004fe4000001ff00 */
[----:B---3--:R-:W-:-:S04]  /*01c0*/  IMAD.WIDE R4, R0, 0x4, R4 ;  /* 0x0000000400047825 */ /* 0x008fc800078e0204 */
[----:B------:R2:W3:Y:S04]  /*01d0*/  @!P0 LDG.E.EL.64 R2, desc[UR4][R18.64] ;  /* 0x0000000412028981 */ /* 0x0004e8000c2e1b00 */
[----:B------:R-:W4:Y:S01]  /*01e0*/  @!P0 LDG.E.64 R6, desc[UR4][R4.64] ;  /* 0x0000000404068981 */ /* 0x000f22000c1e1b00 */
[----:B0-----:R-:W-:-:S04]  /*01f0*/  IMAD.WIDE R20, R12, 0x4, R20 ;  /* 0x000000040c147825 */ /* 0x001fc800078e0214 */
[----:B-1----:R-:W-:Y:S01]  /*0200*/  IMAD.WIDE R22, R12, 0x4, R14 ;  /* 0x000000040c167825 */ /* 0x002fe200078e020e */
[----:B------:R-:W-:Y:S02]  /*0210*/  CS2R R12, SRZ ;  /* 0x00000000000c7805 */ /* 0x000fe4000001ff00 */
[----:B------:R-:W-:-:S04]  /*0220*/  CS2R R14, SRZ ;  /* 0x00000000000e7805 */ /* 0x000fc8000001ff00 */
[----:B------:R-:W5:Y:S04]  /*0230*/  @!P0 LDG.E.EL.64 R12, desc[UR4][R20.64] ;  /* 0x00000004140c8981 */ /* 0x000f68000c2e1b00 */
[----:B------:R-:W5:Y:S01]  /*0240*/  @!P0 LDG.E.EL.64 R14, desc[UR4][R22.64] ;  /* 0x00000004160e8981 */ /* 0x000f62000c2e1b00 */
[----:B--2---:R-:W-:Y:S01]  /*0250*/  HFMA2.MMA R18, -RZ, RZ, 1.625, 0 ;  /* 0x3e800000ff127435 */ /* 0x004fe200000001ff */
[----:B------:R-:W-:Y:S01]  /*0260*/  FADD R8, R8, 9.9999997473787516356e-06 ;  /* 0x3727c5ac08087421 */ /* 0x000fe20000000000 */
[----:B------:R-:W-:-:S03]  /*0270*/  FADD R9, R9, 9.9999997473787516356e-06 ;  /* 0x3727c5ac09097421 */ /* 0x000fc60000000000 */
[----:B------:R-:W0:Y:S08]  /*0280*/  MUFU.SQRT R16, R8 ;  /* 0x0000000800107308 */ /* 0x000e300000002000 */
[----:B------:R1:W2:Y:S01]  /*0290*/  MUFU.SQRT R17, R9 ;  /* 0x0000000900117308 */ /* 0x0002a20000002000 */
[C---:B0-----:R-:W-:Y:S02]  /*02a0*/  FSETP.GT.AND P1, PT, R16.reuse, 8.50705917302346158658e+37, PT ;  /* 0x7e8000001000780b */ /* 0x041fe40003f24000 */
[----:B------:R-:W-:Y:S01]  /*02b0*/  FSETP.GEU.AND P3, PT, R16, 1.175494350822287508e-38, PT ;  /* 0x008000001000780b */ /* 0x000fe20003f6e000 */
[----:B-1----:R-:W0:Y:S01]  /*02c0*/  LDC.64 R8, c[0x0][0x240] ;  /* 0x00009000ff087b82 */ /* 0x002e220000000a00 */
[----:B--2---:R-:W-:-:S02]  /*02d0*/  FSETP.GT.AND P2, PT, R17, 8.50705917302346158658e+37, PT ;  /* 0x7e8000001100780b */ /* 0x004fc40003f44000 */
[----:B------:R-:W-:-:S07]  /*02e0*/  FSETP.GEU.AND P4, PT, R17, 1.175494350822287508e-38, PT ;  /* 0x008000001100780b */ /* 0x000fce0003f8e000 */
[----:B------:R-:W-:-:S04]  /*02f0*/  @P1 FMUL R16, R16, 0.25 ;  /* 0x3e80000010101820 */ /* 0x000fc80000400000 */
[----:B------:R-:W-:Y:S01]  /*0300*/  @!P3 FMUL R16, R16, 16777216 ;  /* 0x4b8000001010b820 */ /* 0x000fe20000400000 */
[----:B------:R-:W-:-:S04]  /*0310*/  @P2 FMUL R17, R17, 0.25 ;  /* 0x3e80000011112820 */ /* 0x000fc80000400000 */
[----:B------:R-:W-:Y:S01]  /*0320*/  @!P4 FMUL R17, R17, 16777216 ;  /* 0x4b8000001111c820 */ /* 0x000fe20000400000 */
[----:B------:R-:W1:Y:S01]  /*0330*/  MUFU.RCP R16, R16 ;  /* 0x0000001000107308 */ /* 0x000e620000001000 */
[----:B------:R-:W-:-:S07]  /*0340*/  FSEL R19, R18, 1, P1 ;  /* 0x3f80000012137808 */ /* 0x000fce0000800000 */
[----:B------:R-:W2:Y:S01]  /*0350*/  MUFU.RCP R17, R17 ;  /* 0x0000001100117308 */ /* 0x000ea20000001000 */
[----:B------:R-:W-:Y:S01]  /*0360*/  FSEL R18, R18, 1, P2 ;  /* 0x3f80000012127808 */ /* 0x000fe20001000000 */
[----:B------:R-:W-:Y:S01]  /*0370*/  @!P3 FMUL R19, R19, 16777216 ;  /* 0x4b8000001313b820 */ /* 0x000fe20000400000 */
[----:B----4-:R-:W-:Y:S01]  /*0380*/  FADD R6, R10, R6 ;  /* 0x000000060a067221 */ /* 0x010fe20000000000 */
[----:B------:R-:W-:Y:S02]  /*0390*/  FADD R7, R11, R7 ;  /* 0x000000070b077221 */ /* 0x000fe40000000000 */
[----:B------:R-:W-:Y:S01]  /*03a0*/  @!P4 FMUL R18, R18, 16777216 ;  /* 0x4b8000001212c820 */ /* 0x000fe20000400000 */
[----:B-1----:R-:W-:Y:S01]  /*03b0*/  FMUL R19, R16, R19 ;  /* 0x0000001310137220 */ /* 0x002fe20000400000 */
[----:B---3--:R-:W-:Y:S01]  /*03c0*/  FADD R2, R6, -R2 ;  /* 0x8000000206027221 */ /* 0x008fe20000000000 */
[----:B------:R-:W-:Y:S01]  /*03d0*/  FADD R3, R7, -R3 ;  /* 0x8000000307037221 */ /* 0x000fe20000000000 */
[----:B--2---:R-:W-:-:S02]  /*03e0*/  FMUL R18, R17, R18 ;  /* 0x0000001211127220 */ /* 0x004fc40000400000 */
[----:B------:R-:W-:Y:S02]  /*03f0*/  FMUL R19, R2, R19 ;  /* 0x0000001302137220 */ /* 0x000fe40000400000 */
[----:B------:R-:W-:Y:S02]  /*0400*/  FMUL R18, R3, R18 ;  /* 0x0000001203127220 */ /* 0x000fe40000400000 */
[----:B-----5:R-:W-:Y:S02]  /*0410*/  FFMA R12, R19, R12, R14 ;  /* 0x0000000c130c7223 */ /* 0x020fe4000000000e */
[----:B------:R-:W-:Y:S01]  /*0420*/  FFMA R13, R18, R13, R15 ;  /* 0x0000000d120d7223 */ /* 0x000fe2000000000f */
[----:B------:R1:W-:Y:S02]  /*0430*/  @!P0 STG.E.64 desc[UR4][R4.64], R6 ;  /* 0x0000000604008986 */ /* 0x0003e4000c101b04 */
[----:B------:R-:W-:Y:S02]  /*0440*/  FSETP.GEU.AND P1, PT, R12, RZ, PT ;  /* 0x000000ff0c00720b */ /* 0x000fe40003f2e000 */
[----:B------:R-:W-:Y:S01]  /*0450*/  FSETP.GEU.AND P2, PT, R13, RZ, PT ;  /* 0x000000ff0d00720b */ /* 0x000fe20003f4e000 */
[----:B0-----:R-:W-:Y:S01]  /*0460*/  IMAD.WIDE R8, R0, 0x4, R8 ;  /* 0x0000000400087825 */ /* 0x001fe200078e0208 */
[----:B------:R-:W-:-:S02]  /*0470*/  FSEL R12, R12, RZ, P1 ;  /* 0x000000ff0c0c7208 */ /* 0x000fc40000800000 */
[----:B------:R-:W-:Y:S01]  /*0480*/  FSEL R13, R13, RZ, P2 ;  /* 0x000000ff0d0d7208 */ /* 0x000fe20001000000 */
[----:B------:R-:W-:Y:S08]  /*0490*/  @P0 EXIT ;  /* 0x000000000000094d */ /* 0x000ff00003800000 */
[----:B------:R-:W-:Y:S01]  /*04a0*/  STG.E.64 desc[UR4][R8.64], R12 ;  /* 0x0000000c08007986 */ /* 0x000fe2000c101b04 */
[----:B------:R-:W-:Y:S05]  /*04b0*/  EXIT ;  /* 0x000000000000794d */ /* 0x000fea0003800000 */
.L_x_0:
[----:B------:R-:W-:-:S00]  /*04c0*/  BRA `(.L_x_0) ;  /* 0xfffffffc00fc7947 */ /* 0x000fc0000383ffff */
[----:B------:R-:W-:-:S00]  /*04d0*/  NOP ;  /* 0x0000000000007918 */ /* 0x000fc00000000000 */
        /* <DEDUP_REMOVED lines=10> */
.L_x_1:


//--------------------- .nv.global.init           --------------------------
	.section	.nv.global.init,"aw",@progbits
.nv.global.init:
	.type		_$_str,@object
	.size		_$_str,(_$_str_$_2 - _$_str)
_$_str:
        /*0000*/ 	.byte	0x5f, 0x5f, 0x43, 0x55, 0x44, 0x41, 0x5f, 0x46, 0x54, 0x5a, 0x00
	.type		_$_str_$_2,@object
	.size		_$_str_$_2,(.L_1 - _$_str_$_2)
_$_str_$_2:
        /*000b*/ 	.byte	0x5f, 0x5f, 0x43, 0x55, 0x44, 0x41, 0x5f, 0x50, 0x52, 0x45, 0x43, 0x5f, 0x53, 0x51, 0x52, 0x54
        /*001b*/ 	.byte	0x00
.L_1:


//--------------------- .nv.constant0.triton_poi_fused__native_batch_norm_legit_no_training_convolution_relu_21 --------------------------
	.section	.nv.constant0.triton_poi_fused__native_batch_norm_legit_no_training_convolution_relu_21,"a",@progbits
	.sectionflags	@""
	.align	4
.nv.constant0.triton_poi_fused__native_batch_norm_legit_no_training_convolution_relu_21:
	.zero		588
